//
// Generated by NVIDIA NVVM Compiler
//
// Compiler Build ID: CL-36424714
// Cuda compilation tools, release 13.0, V13.0.88
// Based on NVVM 20.0.0
//

.version 9.0
.target sm_100
.address_size 64

	// .globl	_Z18assignment_step_1dPKfPiiiPf
.const .align 4 .b8 C_C[400];

.visible .entry _Z18assignment_step_1dPKfPiiiPf(
	.param .u64 .ptr .align 1 _Z18assignment_step_1dPKfPiiiPf_param_0,
	.param .u64 .ptr .align 1 _Z18assignment_step_1dPKfPiiiPf_param_1,
	.param .u32 _Z18assignment_step_1dPKfPiiiPf_param_2,
	.param .u32 _Z18assignment_step_1dPKfPiiiPf_param_3,
	.param .u64 .ptr .align 1 _Z18assignment_step_1dPKfPiiiPf_param_4
)
{
	.reg .pred 	%p<26>;
	.reg .b32 	%r<70>;
	.reg .b32 	%f<84>;
	.reg .b64 	%rd<26>;

	ld.param.u64 	%rd3, [_Z18assignment_step_1dPKfPiiiPf_param_0];
	ld.param.u64 	%rd4, [_Z18assignment_step_1dPKfPiiiPf_param_1];
	ld.param.u32 	%r25, [_Z18assignment_step_1dPKfPiiiPf_param_2];
	ld.param.u32 	%r24, [_Z18assignment_step_1dPKfPiiiPf_param_3];
	ld.param.u64 	%rd5, [_Z18assignment_step_1dPKfPiiiPf_param_4];
	mov.u32 	%r26, %ctaid.x;
	mov.u32 	%r27, %ntid.x;
	mov.u32 	%r28, %tid.x;
	mad.lo.s32 	%r1, %r26, %r27, %r28;
	setp.ge.s32 	%p1, %r1, %r25;
	@%p1 bra 	$L__BB0_14;
	setp.lt.s32 	%p2, %r24, 1;
	mov.f32 	%f83, 0f7149F2CA;
	mov.b32 	%r69, 0;
	@%p2 bra 	$L__BB0_13;
	cvta.to.global.u64 	%rd6, %rd3;
	mul.wide.s32 	%rd7, %r1, 4;
	add.s64 	%rd8, %rd6, %rd7;
	ld.global.f32 	%f1, [%rd8];
	and.b32  	%r2, %r24, 7;
	setp.lt.u32 	%p3, %r24, 8;
	mov.f32 	%f83, 0f7149F2CA;
	mov.b32 	%r64, 0;
	mov.u32 	%r69, %r64;
	@%p3 bra 	$L__BB0_5;
	mov.u64 	%rd10, C_C;
	add.s64 	%rd25, %rd10, 16;
	and.b32  	%r64, %r24, 2147483640;
	mov.f32 	%f83, 0f7149F2CA;
	mov.b32 	%r58, 0;
	mov.u32 	%r69, %r58;
$L__BB0_4:
	.pragma "nounroll";
	ld.const.f32 	%f18, [%rd25+-16];
	sub.f32 	%f19, %f1, %f18;
	mul.f32 	%f20, %f19, %f19;
	setp.lt.f32 	%p4, %f20, %f83;
	selp.b32 	%r33, %r58, %r69, %p4;
	selp.f32 	%f21, %f20, %f83, %p4;
	ld.const.f32 	%f22, [%rd25+-12];
	sub.f32 	%f23, %f1, %f22;
	mul.f32 	%f24, %f23, %f23;
	setp.lt.f32 	%p5, %f24, %f21;
	add.s32 	%r34, %r58, 1;
	selp.b32 	%r35, %r34, %r33, %p5;
	selp.f32 	%f25, %f24, %f21, %p5;
	ld.const.f32 	%f26, [%rd25+-8];
	sub.f32 	%f27, %f1, %f26;
	mul.f32 	%f28, %f27, %f27;
	setp.lt.f32 	%p6, %f28, %f25;
	add.s32 	%r36, %r58, 2;
	selp.b32 	%r37, %r36, %r35, %p6;
	selp.f32 	%f29, %f28, %f25, %p6;
	ld.const.f32 	%f30, [%rd25+-4];
	sub.f32 	%f31, %f1, %f30;
	mul.f32 	%f32, %f31, %f31;
	setp.lt.f32 	%p7, %f32, %f29;
	add.s32 	%r38, %r58, 3;
	selp.b32 	%r39, %r38, %r37, %p7;
	selp.f32 	%f33, %f32, %f29, %p7;
	ld.const.f32 	%f34, [%rd25];
	sub.f32 	%f35, %f1, %f34;
	mul.f32 	%f36, %f35, %f35;
	setp.lt.f32 	%p8, %f36, %f33;
	add.s32 	%r40, %r58, 4;
	selp.b32 	%r41, %r40, %r39, %p8;
	selp.f32 	%f37, %f36, %f33, %p8;
	ld.const.f32 	%f38, [%rd25+4];
	sub.f32 	%f39, %f1, %f38;
	mul.f32 	%f40, %f39, %f39;
	setp.lt.f32 	%p9, %f40, %f37;
	add.s32 	%r42, %r58, 5;
	selp.b32 	%r43, %r42, %r41, %p9;
	selp.f32 	%f41, %f40, %f37, %p9;
	ld.const.f32 	%f42, [%rd25+8];
	sub.f32 	%f43, %f1, %f42;
	mul.f32 	%f44, %f43, %f43;
	setp.lt.f32 	%p10, %f44, %f41;
	add.s32 	%r44, %r58, 6;
	selp.b32 	%r45, %r44, %r43, %p10;
	selp.f32 	%f45, %f44, %f41, %p10;
	ld.const.f32 	%f46, [%rd25+12];
	sub.f32 	%f47, %f1, %f46;
	mul.f32 	%f48, %f47, %f47;
	setp.lt.f32 	%p11, %f48, %f45;
	add.s32 	%r46, %r58, 7;
	selp.b32 	%r69, %r46, %r45, %p11;
	selp.f32 	%f83, %f48, %f45, %p11;
	add.s64 	%rd25, %rd25, 32;
	add.s32 	%r58, %r58, 8;
	setp.ne.s32 	%p12, %r58, %r64;
	@%p12 bra 	$L__BB0_4;
$L__BB0_5:
	setp.eq.s32 	%p13, %r2, 0;
	@%p13 bra 	$L__BB0_13;
	and.b32  	%r11, %r24, 3;
	setp.lt.u32 	%p14, %r2, 4;
	@%p14 bra 	$L__BB0_8;
	mul.wide.u32 	%rd11, %r64, 4;
	mov.u64 	%rd12, C_C;
	add.s64 	%rd13, %rd12, %rd11;
	ld.const.f32 	%f50, [%rd13];
	sub.f32 	%f51, %f1, %f50;
	mul.f32 	%f52, %f51, %f51;
	setp.lt.f32 	%p15, %f52, %f83;
	selp.b32 	%r48, %r64, %r69, %p15;
	selp.f32 	%f53, %f52, %f83, %p15;
	add.s32 	%r49, %r64, 1;
	ld.const.f32 	%f54, [%rd13+4];
	sub.f32 	%f55, %f1, %f54;
	mul.f32 	%f56, %f55, %f55;
	setp.lt.f32 	%p16, %f56, %f53;
	selp.b32 	%r50, %r49, %r48, %p16;
	selp.f32 	%f57, %f56, %f53, %p16;
	add.s32 	%r51, %r64, 2;
	ld.const.f32 	%f58, [%rd13+8];
	sub.f32 	%f59, %f1, %f58;
	mul.f32 	%f60, %f59, %f59;
	setp.lt.f32 	%p17, %f60, %f57;
	selp.b32 	%r52, %r51, %r50, %p17;
	selp.f32 	%f61, %f60, %f57, %p17;
	add.s32 	%r53, %r64, 3;
	ld.const.f32 	%f62, [%rd13+12];
	sub.f32 	%f63, %f1, %f62;
	mul.f32 	%f64, %f63, %f63;
	setp.lt.f32 	%p18, %f64, %f61;
	selp.b32 	%r69, %r53, %r52, %p18;
	selp.f32 	%f83, %f64, %f61, %p18;
	add.s32 	%r64, %r64, 4;
$L__BB0_8:
	setp.eq.s32 	%p19, %r11, 0;
	@%p19 bra 	$L__BB0_13;
	setp.eq.s32 	%p20, %r11, 1;
	@%p20 bra 	$L__BB0_11;
	mul.wide.u32 	%rd14, %r64, 4;
	mov.u64 	%rd15, C_C;
	add.s64 	%rd16, %rd15, %rd14;
	ld.const.f32 	%f66, [%rd16];
	sub.f32 	%f67, %f1, %f66;
	mul.f32 	%f68, %f67, %f67;
	setp.lt.f32 	%p21, %f68, %f83;
	selp.b32 	%r55, %r64, %r69, %p21;
	selp.f32 	%f69, %f68, %f83, %p21;
	add.s32 	%r56, %r64, 1;
	ld.const.f32 	%f70, [%rd16+4];
	sub.f32 	%f71, %f1, %f70;
	mul.f32 	%f72, %f71, %f71;
	setp.lt.f32 	%p22, %f72, %f69;
	selp.b32 	%r69, %r56, %r55, %p22;
	selp.f32 	%f83, %f72, %f69, %p22;
	add.s32 	%r64, %r64, 2;
$L__BB0_11:
	and.b32  	%r57, %r24, 1;
	setp.eq.b32 	%p23, %r57, 1;
	not.pred 	%p24, %p23;
	@%p24 bra 	$L__BB0_13;
	mul.wide.u32 	%rd17, %r64, 4;
	mov.u64 	%rd18, C_C;
	add.s64 	%rd19, %rd18, %rd17;
	ld.const.f32 	%f73, [%rd19];
	sub.f32 	%f74, %f1, %f73;
	mul.f32 	%f75, %f74, %f74;
	setp.lt.f32 	%p25, %f75, %f83;
	selp.b32 	%r69, %r64, %r69, %p25;
	selp.f32 	%f83, %f75, %f83, %p25;
$L__BB0_13:
	cvta.to.global.u64 	%rd20, %rd4;
	mul.wide.s32 	%rd21, %r1, 4;
	add.s64 	%rd22, %rd20, %rd21;
	st.global.u32 	[%rd22], %r69;
	cvta.to.global.u64 	%rd23, %rd5;
	add.s64 	%rd24, %rd23, %rd21;
	st.global.f32 	[%rd24], %f83;
$L__BB0_14:
	ret;

}


// ===== COMPILED SASS (sm_100) =====

	.target	sm_100

	.elftype	@"ET_EXEC"


//--------------------- .note.nv.tkinfo           --------------------------
	.section	.note.nv.tkinfo,"",@"SHT_NOTE"
	.sectionflags	@"SHF_NOTE_NV_TKINFO"
	.tkinfo
        /*0018*/ 	.word	0x00000002
        /*0030*/ 	.string	""
        /*0030*/ 	.string	"ptxas"
        /*0030*/ 	.string	"Cuda compilation tools, release 13.0, V13.0.88"
        /*0030*/ 	.string	"Build cuda_13.0.r13.0/compiler.36424714_0"
        /*0030*/ 	.string	"-arch sm_100 -m 64 "



//--------------------- .note.nv.cuinfo           --------------------------
	.section	.note.nv.cuinfo,"",@"SHT_NOTE"
	.sectionflags	@"SHF_NOTE_NV_CUINFO"
        /*0018*/ 	.short	0x0002
        /*001a*/ 	.short	0x0064
        /*001c*/ 	.short	0x0082
	.zero		2


//--------------------- .nv.info                  --------------------------
	.section	.nv.info,"",@"SHT_CUDA_INFO"
	.align	4


	//----- nvinfo : EIATTR_REGCOUNT
	.align		4
        /*0000*/ 	.byte	0x04, 0x2f
        /*0002*/ 	.short	(.L_2 - .L_1)
	.align		4
.L_1:
        /*0004*/ 	.word	index@(_Z18assignment_step_1dPKfPiiiPf)
        /*0008*/ 	.word	0x0000000e


	//----- nvinfo : EIATTR_FRAME_SIZE
	.align		4
.L_2:
        /*000c*/ 	.byte	0x04, 0x11
        /*000e*/ 	.short	(.L_4 - .L_3)
	.align		4
.L_3:
        /*0010*/ 	.word	index@(_Z18assignment_step_1dPKfPiiiPf)
        /*0014*/ 	.word	0x00000000


	//----- nvinfo : EIATTR_MIN_STACK_SIZE
	.align		4
.L_4:
        /*0018*/ 	.byte	0x04, 0x12
        /*001a*/ 	.short	(.L_6 - .L_5)
	.align		4
.L_5:
        /*001c*/ 	.word	index@(_Z18assignment_step_1dPKfPiiiPf)
        /*0020*/ 	.word	0x00000000
.L_6:


//--------------------- .nv.compat                --------------------------
	.section	.nv.compat,"",@"SHT_CUDA_COMPAT_INFO"
	.align	4
        /*0000*/ 	.byte	0x02, 0x09, 0x00, 0x00, 0x02, 0x02, 0x01, 0x00, 0x02, 0x05, 0x05, 0x00, 0x03, 0x07, 0x01, 0x01
        /*0010*/ 	.byte	0x02, 0x03, 0x00, 0x00, 0x02, 0x06, 0x01, 0x00, 0x04, 0x0b, 0x08, 0x00, 0x09, 0x00, 0x00, 0x00
        /*0020*/ 	.byte	0x00, 0x00, 0x00, 0x00


//--------------------- .nv.info._Z18assignment_step_1dPKfPiiiPf --------------------------
	.section	.nv.info._Z18assignment_step_1dPKfPiiiPf,"",@"SHT_CUDA_INFO"
	.sectionflags	@""
	.align	4


	//----- nvinfo : EIATTR_CUDA_API_VERSION
	.align		4
        /*0000*/ 	.byte	0x04, 0x37
        /*0002*/ 	.short	(.L_8 - .L_7)
.L_7:
        /*0004*/ 	.word	0x00000082


	//----- nvinfo : EIATTR_KPARAM_INFO
	.align		4
.L_8:
        /*0008*/ 	.byte	0x04, 0x17
        /*000a*/ 	.short	(.L_10 - .L_9)
.L_9:
        /*000c*/ 	.word	0x00000000
        /*0010*/ 	.short	0x0004
        /*0012*/ 	.short	0x0018
        /*0014*/ 	.byte	0x00, 0xf5, 0x21, 0x00


	//----- nvinfo : EIATTR_KPARAM_INFO
	.align		4
.L_10:
        /*0018*/ 	.byte	0x04, 0x17
        /*001a*/ 	.short	(.L_12 - .L_11)
.L_11:
        /*001c*/ 	.word	0x00000000
        /*0020*/ 	.short	0x0003
        /*0022*/ 	.short	0x0014
        /*0024*/ 	.byte	0x00, 0xf0, 0x11, 0x00


	//----- nvinfo : EIATTR_KPARAM_INFO
	.align		4
.L_12:
        /*0028*/ 	.byte	0x04, 0x17
        /*002a*/ 	.short	(.L_14 - .L_13)
.L_13:
        /*002c*/ 	.word	0x00000000
        /*0030*/ 	.short	0x0002
        /*0032*/ 	.short	0x0010
        /*0034*/ 	.byte	0x00, 0xf0, 0x11, 0x00


	//----- nvinfo : EIATTR_KPARAM_INFO
	.align		4
.L_14:
        /*0038*/ 	.byte	0x04, 0x17
        /*003a*/ 	.short	(.L_16 - .L_15)
.L_15:
        /*003c*/ 	.word	0x00000000
        /*0040*/ 	.short	0x0001
        /*0042*/ 	.short	0x0008
        /*0044*/ 	.byte	0x00, 0xf5, 0x21, 0x00


	//----- nvinfo : EIATTR_KPARAM_INFO
	.align		4
.L_16:
        /*0048*/ 	.byte	0x04, 0x17
        /*004a*/ 	.short	(.L_18 - .L_17)
.L_17:
        /*004c*/ 	.word	0x00000000
        /*0050*/ 	.short	0x0000
        /*0052*/ 	.short	0x0000
        /*0054*/ 	.byte	0x00, 0xf5, 0x21, 0x00


	//----- nvinfo : EIATTR_SPARSE_MMA_MASK
	.align		4
.L_18:
        /*0058*/ 	.byte	0x03, 0x50
        /*005a*/ 	.short	0x0000


	//----- nvinfo : EIATTR_MAXREG_COUNT
	.align		4
        /*005c*/ 	.byte	0x03, 0x1b
        /*005e*/ 	.short	0x00ff


	//----- nvinfo : EIATTR_MERCURY_ISA_VERSION
	.align		4
        /*0060*/ 	.byte	0x03, 0x5f
        /*0062*/ 	.short	0x0101


	//----- nvinfo : EIATTR_VRC_CTA_INIT_COUNT
	.align		4
        /*0064*/ 	.byte	0x02, 0x4a
	.zero		1
	.zero		1


	//----- nvinfo : EIATTR_EXIT_INSTR_OFFSETS
	.align		4
        /*0068*/ 	.byte	0x04, 0x1c
        /*006a*/ 	.short	(.L_20 - .L_19)


	//   ....[0]....
.L_19:
        /*006c*/ 	.word	0x00000070


	//   ....[1]....
        /*0070*/ 	.word	0x000008b0


	//----- nvinfo : EIATTR_CBANK_PARAM_SIZE
	.align		4
.L_20:
        /*0074*/ 	.byte	0x03, 0x19
        /*0076*/ 	.short	0x0020


	//----- nvinfo : EIATTR_PARAM_CBANK
	.align		4
        /*0078*/ 	.byte	0x04, 0x0a
        /*007a*/ 	.short	(.L_22 - .L_21)
	.align		4
.L_21:
        /*007c*/ 	.word	index@(.nv.constant0._Z18assignment_step_1dPKfPiiiPf)
        /*0080*/ 	.short	0x0380
        /*0082*/ 	.short	0x0020


	//----- nvinfo : EIATTR_SW_WAR
	.align		4
.L_22:
        /*0084*/ 	.byte	0x04, 0x36
        /*0086*/ 	.short	(.L_24 - .L_23)
.L_23:
        /*0088*/ 	.word	0x00000008
.L_24:


//--------------------- .nv.callgraph             --------------------------
	.section	.nv.callgraph,"",@"SHT_CUDA_CALLGRAPH"
	.align	4
	.sectionentsize	8
	.align		4
        /*0000*/ 	.word	0x00000000
	.align		4
        /*0004*/ 	.word	0xffffffff
	.align		4
        /*0008*/ 	.word	0x00000000
	.align		4
        /*000c*/ 	.word	0xfffffffe
	.align		4
        /*0010*/ 	.word	0x00000000
	.align		4
        /*0014*/ 	.word	0xfffffffd
	.align		4
        /*0018*/ 	.word	0x00000000
	.align		4
        /*001c*/ 	.word	0xfffffffc


//--------------------- .nv.constant3             --------------------------
	.section	.nv.constant3,"a",@progbits
	.align	4
.nv.constant3:
	.type		C_C,@object
	.size		C_C,(.L_0 - C_C)
C_C:
	.zero		400
.L_0:


//--------------------- .text._Z18assignment_step_1dPKfPiiiPf --------------------------
	.section	.text._Z18assignment_step_1dPKfPiiiPf,"ax",@progbits
	.align	128
        .global         _Z18assignment_step_1dPKfPiiiPf
        .type           _Z18assignment_step_1dPKfPiiiPf,@function
        .size           _Z18assignment_step_1dPKfPiiiPf,(.L_x_6 - _Z18assignment_step_1dPKfPiiiPf)
        .other          _Z18assignment_step_1dPKfPiiiPf,@"STO_CUDA_ENTRY STV_DEFAULT"
_Z18assignment_step_1dPKfPiiiPf:
.text._Z18assignment_step_1dPKfPiiiPf:
[----:B------:R-:W-:Y:S01]  /*0000*/  LDC R1, c[0x0][0x37c] ;  /* 0x0000df00ff017b82 */ /* 0x000fe20000000800 */
[----:B------:R-:W0:Y:S07]  /*0010*/  S2R R3, SR_TID.X ;  /* 0x0000000000037919 */ /* 0x000e2e0000002100 */
[----:B------:R-:W0:Y:S01]  /*0020*/  S2UR UR4, SR_CTAID.X ;  /* 0x00000000000479c3 */ /* 0x000e220000002500 */
[----:B------:R-:W1:Y:S07]  /*0030*/  LDCU UR5, c[0x0][0x390] ;  /* 0x00007200ff0577ac */ /* 0x000e6e0008000800 */
[----:B------:R-:W0:Y:S02]  /*0040*/  LDC R0, c[0x0][0x360] ;  /* 0x0000d800ff007b82 */ /* 0x000e240000000800 */
[----:B0-----:R-:W-:-:S05]  /*0050*/  IMAD R0, R0, UR4, R3 ;  /* 0x0000000400007c24 */ /* 0x001fca000f8e0203 */
[----:B-1----:R-:W-:-:S13]  /*0060*/  ISETP.GE.AND P0, PT, R0, UR5, PT ;  /* 0x0000000500007c0c */ /* 0x002fda000bf06270 */
[----:B------:R-:W-:Y:S05]  /*0070*/  @P0 EXIT ;  /* 0x000000000000094d */ /* 0x000fea0003800000 */
[----:B------:R-:W0:Y:S01]  /*0080*/  LDCU UR4, c[0x0][0x394] ;  /* 0x00007280ff0477ac */ /* 0x000e220008000800 */
[----:B------:R-:W-:Y:S02]  /*0090*/  IMAD.MOV.U32 R8, RZ, RZ, 0x7149f2ca ;  /* 0x7149f2caff087424 */ /* 0x000fe400078e00ff */
[----:B------:R-:W-:Y:S01]  /*00a0*/  IMAD.MOV.U32 R2, RZ, RZ, RZ ;  /* 0x000000ffff027224 */ /* 0x000fe200078e00ff */
[----:B------:R-:W1:Y:S01]  /*00b0*/  LDCU.64 UR10, c[0x0][0x358] ;  /* 0x00006b00ff0a77ac */ /* 0x000e620008000a00 */
[----:B0-----:R-:W-:-:S09]  /*00c0*/  UISETP.GE.AND UP0, UPT, UR4, 0x1, UPT ;  /* 0x000000010400788c */ /* 0x001fd2000bf06270 */
[----:B-1----:R-:W-:Y:S05]  /*00d0*/  BRA.U !UP0, `(.L_x_0) ;  /* 0x0000000508dc7547 */ /* 0x002fea000b800000 */
[----:B------:R-:W0:Y:S02]  /*00e0*/  LDC.64 R6, c[0x0][0x380] ;  /* 0x0000e000ff067b82 */ /* 0x000e240000000a00 */
[----:B0-----:R-:W-:-:S05]  /*00f0*/  IMAD.WIDE R6, R0, 0x4, R6 ;  /* 0x0000000400067825 */ /* 0x001fca00078e0206 */
[----:B------:R0:W5:Y:S01]  /*0100*/  LDG.E R3, desc[UR10][R6.64] ;  /* 0x0000000a06037981 */ /* 0x000162000c1e1900 */
[----:B------:R-:W-:Y:S01]  /*0110*/  UISETP.GE.U32.AND UP0, UPT, UR4, 0x8, UPT ;  /* 0x000000080400788c */ /* 0x000fe2000bf06070 */
[----:B------:R-:W-:Y:S01]  /*0120*/  HFMA2 R8, -RZ, RZ, 10824, -13904 ;  /* 0x7149f2caff087431 */ /* 0x000fe200000001ff */
[----:B------:R-:W-:Y:S01]  /*0130*/  ULOP3.LUT UR5, UR4, 0x7, URZ, 0xc0, !UPT ;  /* 0x0000000704057892 */ /* 0x000fe2000f8ec0ff */
[----:B------:R-:W-:Y:S01]  /*0140*/  IMAD.MOV.U32 R5, RZ, RZ, RZ ;  /* 0x000000ffff057224 */ /* 0x000fe200078e00ff */
[----:B------:R-:W-:Y:S02]  /*0150*/  MOV R2, RZ ;  /* 0x000000ff00027202 */ /* 0x000fe40000000f00 */
[----:B------:R-:W-:-:S03]  /*0160*/  UISETP.NE.AND UP1, UPT, UR5, URZ, UPT ;  /* 0x000000ff0500728c */ /* 0x000fc6000bf25270 */
[----:B0-----:R-:W-:Y:S08]  /*0170*/  BRA.U !UP0, `(.L_x_1) ;  /* 0x0000000108d87547 */ /* 0x001ff0000b800000 */
[----:B------:R-:W-:Y:S01]  /*0180*/  ULOP3.LUT UR6, UR4, 0x7ffffff8, URZ, 0xc0, !UPT ;  /* 0x7ffffff804067892 */ /* 0x000fe2000f8ec0ff */
[----:B------:R-:W-:Y:S01]  /*0190*/  IMAD.MOV.U32 R8, RZ, RZ, 0x7149f2ca ;  /* 0x7149f2caff087424 */ /* 0x000fe200078e00ff */
[----:B------:R-:W-:Y:S01]  /*01a0*/  MOV R4, RZ ;  /* 0x000000ff00047202 */ /* 0x000fe20000000f00 */
[----:B------:R-:W-:Y:S01]  /*01b0*/  IMAD.MOV.U32 R2, RZ, RZ, RZ ;  /* 0x000000ffff027224 */ /* 0x000fe200078e00ff */
[----:B------:R-:W-:Y:S02]  /*01c0*/  UMOV UR12, 0x10 ;  /* 0x00000010000c7882 */ /* 0x000fe40000000000 */
[----:B------:R-:W-:-:S07]  /*01d0*/  MOV R5, UR6 ;  /* 0x0000000600057c02 */ /* 0x000fce0008000f00 */
.L_x_2:
[----:B------:R-:W0:Y:S01]  /*01e0*/  LDCU.64 UR6, c[0x3][UR12+-0x10] ;  /* 0x00fffe000c0677ac */ /* 0x000e220008000a00 */
[----:B------:R-:W1:Y:S01]  /*01f0*/  LDCU.64 UR8, c[0x3][UR12+-0x8] ;  /* 0x00ffff000c0877ac */ /* 0x000e620008000a00 */
[----:B0----5:R-:W-:-:S04]  /*0200*/  FADD R6, R3, -UR6 ;  /* 0x8000000603067e21 */ /* 0x021fc80008000000 */
[----:B------:R-:W-:Y:S01]  /*0210*/  FMUL R7, R6, R6 ;  /* 0x0000000606077220 */ /* 0x000fe20000400000 */
[----:B------:R-:W-:Y:S01]  /*0220*/  FADD R6, R3, -UR7 ;  /* 0x8000000703067e21 */ /* 0x000fe20008000000 */
[----:B------:R-:W0:Y:S03]  /*0230*/  LDCU.64 UR6, c[0x3][UR12] ;  /* 0x00c000000c0677ac */ /* 0x000e260008000a00 */
[----:B------:R-:W-:Y:S01]  /*0240*/  FSETP.GEU.AND P4, PT, R7, R8, PT ;  /* 0x000000080700720b */ /* 0x000fe20003f8e000 */
[----:B------:R-:W-:-:S03]  /*0250*/  FMUL R6, R6, R6 ;  /* 0x0000000606067220 */ /* 0x000fc60000400000 */
[----:B------:R-:W-:Y:S01]  /*0260*/  FSEL R7, R7, R8, !P4 ;  /* 0x0000000807077208 */ /* 0x000fe20006000000 */
[----:B-1----:R-:W-:Y:S01]  /*0270*/  FADD R8, R3, -UR8 ;  /* 0x8000000803087e21 */ /* 0x002fe20008000000 */
[----:B------:R-:W-:Y:S02]  /*0280*/  SEL R2, R4, R2, !P4 ;  /* 0x0000000204027207 */ /* 0x000fe40006000000 */
[----:B------:R-:W-:Y:S01]  /*0290*/  FSETP.GEU.AND P5, PT, R6, R7, PT ;  /* 0x000000070600720b */ /* 0x000fe20003fae000 */
[----:B------:R-:W-:-:S03]  /*02a0*/  FMUL R9, R8, R8 ;  /* 0x0000000808097220 */ /* 0x000fc60000400000 */
[----:B------:R-:W-:Y:S01]  /*02b0*/  FSEL R6, R6, R7, !P5 ;  /* 0x0000000706067208 */ /* 0x000fe20006800000 */
[C---:B------:R-:W-:Y:S01]  /*02c0*/  FADD R7, R3.reuse, -UR9 ;  /* 0x8000000903077e21 */ /* 0x040fe20008000000 */
[----:B------:R-:W1:Y:S01]  /*02d0*/  LDCU.64 UR8, c[0x3][UR12+0x8] ;  /* 0x00c001000c0877ac */ /* 0x000e620008000a00 */
[----:B0-----:R-:W-:Y:S01]  /*02e0*/  FADD R8, R3, -UR6 ;  /* 0x8000000603087e21 */ /* 0x001fe20008000000 */
[-C--:B------:R-:W-:Y:S01]  /*02f0*/  FSETP.GEU.AND P3, PT, R9, R6.reuse, PT ;  /* 0x000000060900720b */ /* 0x080fe20003f6e000 */
[----:B------:R-:W-:Y:S01]  /*0300*/  FMUL R7, R7, R7 ;  /* 0x0000000707077220 */ /* 0x000fe20000400000 */
[----:B------:R-:W-:Y:S02]  /*0310*/  UIADD3 UR12, UPT, UPT, UR12, 0x20, URZ ;  /* 0x000000200c0c7890 */ /* 0x000fe4000fffe0ff */
[----:B------:R-:W-:Y:S01]  /*0320*/  FSEL R6, R9, R6, !P3 ;  /* 0x0000000609067208 */ /* 0x000fe20005800000 */
[----:B------:R-:W-:Y:S01]  /*0330*/  FMUL R9, R8, R8 ;  /* 0x0000000808097220 */ /* 0x000fe20000400000 */
[----:B------:R-:W-:-:S02]  /*0340*/  @!P5 VIADD R2, R4, 0x1 ;  /* 0x000000010402d836 */ /* 0x000fc40000000000 */
[----:B------:R-:W-:-:S04]  /*0350*/  FSETP.GEU.AND P2, PT, R7, R6, PT ;  /* 0x000000060700720b */ /* 0x000fc80003f4e000 */
[----:B------:R-:W-:Y:S01]  /*0360*/  FSEL R6, R7, R6, !P2 ;  /* 0x0000000607067208 */ /* 0x000fe20005000000 */
[----:B------:R-:W-:Y:S01]  /*0370*/  FADD R7, R3, -UR7 ;  /* 0x8000000703077e21 */ /* 0x000fe20008000000 */
[C---:B------:R-:W-:Y:S02]  /*0380*/  @!P3 IADD3 R2, PT, PT, R4.reuse, 0x2, RZ ;  /* 0x000000020402b810 */ /* 0x040fe40007ffe0ff */
[-C--:B------:R-:W-:Y:S01]  /*0390*/  FSETP.GEU.AND P0, PT, R9, R6.reuse, PT ;  /* 0x000000060900720b */ /* 0x080fe20003f0e000 */
[----:B------:R-:W-:Y:S01]  /*03a0*/  FMUL R7, R7, R7 ;  /* 0x0000000707077220 */ /* 0x000fe20000400000 */
[----:B-1----:R-:W-:Y:S02]  /*03b0*/  FADD R8, R3, -UR8 ;  /* 0x8000000803087e21 */ /* 0x002fe40008000000 */
[----:B------:R-:W-:Y:S01]  /*03c0*/  FSEL R6, R9, R6, !P0 ;  /* 0x0000000609067208 */ /* 0x000fe20004000000 */
[----:B------:R-:W-:Y:S02]  /*03d0*/  @!P2 VIADD R2, R4, 0x3 ;  /* 0x000000030402a836 */ /* 0x000fe40000000000 */
[----:B------:R-:W-:Y:S01]  /*03e0*/  FMUL R9, R8, R8 ;  /* 0x0000000808097220 */ /* 0x000fe20000400000 */
[----:B------:R-:W-:-:S04]  /*03f0*/  FSETP.GEU.AND P1, PT, R7, R6, PT ;  /* 0x000000060700720b */ /* 0x000fc80003f2e000 */
[----:B------:R-:W-:Y:S01]  /*0400*/  FSEL R6, R7, R6, !P1 ;  /* 0x0000000607067208 */ /* 0x000fe20004800000 */
[----:B------:R-:W-:Y:S01]  /*0410*/  FADD R7, R3, -UR9 ;  /* 0x8000000903077e21 */ /* 0x000fe20008000000 */
[----:B------:R-:W-:Y:S02]  /*0420*/  @!P0 IADD3 R2, PT, PT, R4, 0x4, RZ ;  /* 0x0000000404028810 */ /* 0x000fe40007ffe0ff */
[----:B------:R-:W-:Y:S01]  /*0430*/  FSETP.GEU.AND P4, PT, R9, R6, PT ;  /* 0x000000060900720b */ /* 0x000fe20003f8e000 */
[----:B------:R-:W-:-:S03]  /*0440*/  FMUL R7, R7, R7 ;  /* 0x0000000707077220 */ /* 0x000fc60000400000 */
[----:B------:R-:W-:Y:S01]  /*0450*/  FSEL R6, R9, R6, !P4 ;  /* 0x0000000609067208 */ /* 0x000fe20006000000 */
[----:B------:R-:W-:-:S03]  /*0460*/  @!P1 VIADD R2, R4, 0x5 ;  /* 0x0000000504029836 */ /* 0x000fc60000000000 */
[----:B------:R-:W-:-:S04]  /*0470*/  FSETP.GEU.AND P2, PT, R7, R6, PT ;  /* 0x000000060700720b */ /* 0x000fc80003f4e000 */
[----:B------:R-:W-:Y:S02]  /*0480*/  FSEL R8, R7, R6, !P2 ;  /* 0x0000000607087208 */ /* 0x000fe40005000000 */
[----:B------:R-:W-:-:S07]  /*0490*/  @!P4 IADD3 R2, PT, PT, R4, 0x6, RZ ;  /* 0x000000060402c810 */ /* 0x000fce0007ffe0ff */
[C---:B------:R-:W-:Y:S01]  /*04a0*/  @!P2 VIADD R2, R4.reuse, 0x7 ;  /* 0x000000070402a836 */ /* 0x040fe20000000000 */
[----:B------:R-:W-:-:S04]  /*04b0*/  IADD3 R4, PT, PT, R4, 0x8, RZ ;  /* 0x0000000804047810 */ /* 0x000fc80007ffe0ff */
[----:B------:R-:W-:-:S13]  /*04c0*/  ISETP.NE.AND P0, PT, R4, R5, PT ;  /* 0x000000050400720c */ /* 0x000fda0003f05270 */
[----:B------:R-:W-:Y:S05]  /*04d0*/  @P0 BRA `(.L_x_2) ;  /* 0xfffffffc00400947 */ /* 0x000fea000383ffff */
.L_x_1:
[----:B------:R-:W-:Y:S05]  /*04e0*/  BRA.U !UP1, `(.L_x_0) ;  /* 0x0000000109d87547 */ /* 0x000fea000b800000 */
[----:B------:R-:W-:Y:S02]  /*04f0*/  UISETP.GE.U32.AND UP0, UPT, UR5, 0x4, UPT ;  /* 0x000000040500788c */ /* 0x000fe4000bf06070 */
[----:B------:R-:W-:-:S04]  /*0500*/  ULOP3.LUT UR6, UR4, 0x3, URZ, 0xc0, !UPT ;  /* 0x0000000304067892 */ /* 0x000fc8000f8ec0ff */
[----:B------:R-:W-:-:S03]  /*0510*/  UISETP.NE.AND UP1, UPT, UR6, URZ, UPT ;  /* 0x000000ff0600728c */ /* 0x000fc6000bf25270 */
[----:B------:R-:W-:Y:S08]  /*0520*/  BRA.U !UP0, `(.L_x_3) ;  /* 0x0000000108607547 */ /* 0x000ff0000b800000 */
[----:B------:R-:W-:-:S04]  /*0530*/  IMAD.SHL.U32 R4, R5, 0x4, RZ ;  /* 0x0000000405047824 */ /* 0x000fc800078e00ff */
[----:B------:R-:W0:Y:S08]  /*0540*/  LDC.64 R10, c[0x3][R4] ;  /* 0x00c00000040a7b82 */ /* 0x000e300000000a00 */
[----:B------:R-:W1:Y:S01]  /*0550*/  LDC.64 R6, c[0x3][R4+0x8] ;  /* 0x00c0020004067b82 */ /* 0x000e620000000a00 */
[C---:B0----5:R-:W-:Y:S01]  /*0560*/  FADD R10, R3.reuse, -R10 ;  /* 0x8000000a030a7221 */ /* 0x061fe20000000000 */
[----:B------:R-:W-:-:S03]  /*0570*/  FADD R11, R3, -R11 ;  /* 0x8000000b030b7221 */ /* 0x000fc60000000000 */
[----:B------:R-:W-:Y:S01]  /*0580*/  FMUL R9, R10, R10 ;  /* 0x0000000a0a097220 */ /* 0x000fe20000400000 */
[----:B------:R-:W-:Y:S01]  /*0590*/  FMUL R11, R11, R11 ;  /* 0x0000000b0b0b7220 */ /* 0x000fe20000400000 */
[----:B-1----:R-:W-:-:S03]  /*05a0*/  FADD R6, R3, -R6 ;  /* 0x8000000603067221 */ /* 0x002fc60000000000 */
[----:B------:R-:W-:Y:S01]  /*05b0*/  FSETP.GEU.AND P0, PT, R9, R8, PT ;  /* 0x000000080900720b */ /* 0x000fe20003f0e000 */
[----:B------:R-:W-:-:S03]  /*05c0*/  FADD R7, R3, -R7 ;  /* 0x8000000703077221 */ /* 0x000fc60000000000 */
[----:B------:R-:W-:Y:S01]  /*05d0*/  FSEL R8, R9, R8, !P0 ;  /* 0x0000000809087208 */ /* 0x000fe20004000000 */
[----:B------:R-:W-:Y:S01]  /*05e0*/  FMUL R9, R6, R6 ;  /* 0x0000000606097220 */ /* 0x000fe20000400000 */
[----:B------:R-:W-:Y:S01]  /*05f0*/  FMUL R7, R7, R7 ;  /* 0x0000000707077220 */ /* 0x000fe20000400000 */
[----:B------:R-:W-:Y:S02]  /*0600*/  SEL R2, R5, R2, !P0 ;  /* 0x0000000205027207 */ /* 0x000fe40004000000 */
[----:B------:R-:W-:-:S04]  /*0610*/  FSETP.GEU.AND P1, PT, R11, R8, PT ;  /* 0x000000080b00720b */ /* 0x000fc80003f2e000 */
[----:B------:R-:W-:-:S04]  /*0620*/  FSEL R8, R11, R8, !P1 ;  /* 0x000000080b087208 */ /* 0x000fc80004800000 */
[----:B------:R-:W-:-:S04]  /*0630*/  FSETP.GEU.AND P2, PT, R9, R8, PT ;  /* 0x000000080900720b */ /* 0x000fc80003f4e000 */
[----:B------:R-:W-:Y:S02]  /*0640*/  FSEL R8, R9, R8, !P2 ;  /* 0x0000000809087208 */ /* 0x000fe40005000000 */
[----:B------:R-:W-:Y:S02]  /*0650*/  @!P1 IADD3 R2, PT, PT, R5, 0x1, RZ ;  /* 0x0000000105029810 */ /* 0x000fe40007ffe0ff */
[----:B------:R-:W-:-:S04]  /*0660*/  FSETP.GEU.AND P3, PT, R7, R8, PT ;  /* 0x000000080700720b */ /* 0x000fc80003f6e000 */
[----:B------:R-:W-:Y:S01]  /*0670*/  FSEL R8, R7, R8, !P3 ;  /* 0x0000000807087208 */ /* 0x000fe20005800000 */
[----:B------:R-:W-:-:S08]  /*0680*/  @!P2 VIADD R2, R5, 0x2 ;  /* 0x000000020502a836 */ /* 0x000fd00000000000 */
[C---:B------:R-:W-:Y:S01]  /*0690*/  @!P3 IADD3 R2, PT, PT, R5.reuse, 0x3, RZ ;  /* 0x000000030502b810 */ /* 0x040fe20007ffe0ff */
[----:B------:R-:W-:-:S07]  /*06a0*/  VIADD R5, R5, 0x4 ;  /* 0x0000000405057836 */ /* 0x000fce0000000000 */
.L_x_3:
[----:B------:R-:W-:Y:S05]  /*06b0*/  BRA.U !UP1, `(.L_x_0) ;  /* 0x0000000109647547 */ /* 0x000fea000b800000 */
[----:B------:R-:W-:Y:S02]  /*06c0*/  UISETP.NE.AND UP0, UPT, UR6, 0x1, UPT ;  /* 0x000000010600788c */ /* 0x000fe4000bf05270 */
[----:B------:R-:W-:-:S04]  /*06d0*/  ULOP3.LUT UR4, UR4, 0x1, URZ, 0xc0, !UPT ;  /* 0x0000000104047892 */ /* 0x000fc8000f8ec0ff */
[----:B------:R-:W-:-:S03]  /*06e0*/  UISETP.NE.U32.AND UP1, UPT, UR4, 0x1, UPT ;  /* 0x000000010400788c */ /* 0x000fc6000bf25070 */
[----:B------:R-:W-:Y:S08]  /*06f0*/  BRA.U !UP0, `(.L_x_4) ;  /* 0x0000000108347547 */ /* 0x000ff0000b800000 */
[----:B------:R-:W-:-:S04]  /*0700*/  SHF.L.U32 R4, R5, 0x2, RZ ;  /* 0x0000000205047819 */ /* 0x000fc800000006ff */
[----:B------:R-:W0:Y:S02]  /*0710*/  LDC.64 R6, c[0x3][R4] ;  /* 0x00c0000004067b82 */ /* 0x000e240000000a00 */
[C---:B0----5:R-:W-:Y:S01]  /*0720*/  FADD R6, R3.reuse, -R6 ;  /* 0x8000000603067221 */ /* 0x061fe20000000000 */
[----:B------:R-:W-:-:S03]  /*0730*/  FADD R7, R3, -R7 ;  /* 0x8000000703077221 */ /* 0x000fc60000000000 */
[----:B------:R-:W-:Y:S01]  /*0740*/  FMUL R9, R6, R6 ;  /* 0x0000000606097220 */ /* 0x000fe20000400000 */
[----:B------:R-:W-:-:S04]  /*0750*/  FMUL R7, R7, R7 ;  /* 0x0000000707077220 */ /* 0x000fc80000400000 */
[----:B------:R-:W-:-:S04]  /*0760*/  FSETP.GEU.AND P0, PT, R9, R8, PT ;  /* 0x000000080900720b */ /* 0x000fc80003f0e000 */
[----:B------:R-:W-:Y:S02]  /*0770*/  FSEL R8, R9, R8, !P0 ;  /* 0x0000000809087208 */ /* 0x000fe40004000000 */
[----:B------:R-:W-:Y:S02]  /*0780*/  SEL R2, R5, R2, !P0 ;  /* 0x0000000205027207 */ /* 0x000fe40004000000 */
[----:B------:R-:W-:-:S04]  /*0790*/  FSETP.GEU.AND P1, PT, R7, R8, PT ;  /* 0x000000080700720b */ /* 0x000fc80003f2e000 */
[----:B------:R-:W-:-:S09]  /*07a0*/  FSEL R8, R7, R8, !P1 ;  /* 0x0000000807087208 */ /* 0x000fd20004800000 */
[C---:B------:R-:W-:Y:S01]  /*07b0*/  @!P1 VIADD R2, R5.reuse, 0x1 ;  /* 0x0000000105029836 */ /* 0x040fe20000000000 */
[----:B------:R-:W-:-:S07]  /*07c0*/  IADD3 R5, PT, PT, R5, 0x2, RZ ;  /* 0x0000000205057810 */ /* 0x000fce0007ffe0ff */
.L_x_4:
[----:B------:R-:W-:Y:S05]  /*07d0*/  BRA.U UP1, `(.L_x_0) ;  /* 0x00000001011c7547 */ /* 0x000fea000b800000 */
[----:B------:R-:W-:-:S06]  /*07e0*/  IMAD.SHL.U32 R4, R5, 0x4, RZ ;  /* 0x0000000405047824 */ /* 0x000fcc00078e00ff */
[----:B------:R-:W0:Y:S02]  /*07f0*/  LDC R4, c[0x3][R4] ;  /* 0x00c0000004047b82 */ /* 0x000e240000000800 */
[----:B0----5:R-:W-:-:S04]  /*0800*/  FADD R3, R3, -R4 ;  /* 0x8000000403037221 */ /* 0x021fc80000000000 */
[----:B------:R-:W-:-:S05]  /*0810*/  FMUL R3, R3, R3 ;  /* 0x0000000303037220 */ /* 0x000fca0000400000 */
[----:B------:R-:W-:-:S04]  /*0820*/  FSETP.GEU.AND P0, PT, R3, R8, PT ;  /* 0x000000080300720b */ /* 0x000fc80003f0e000 */
[----:B------:R-:W-:Y:S02]  /*0830*/  SEL R2, R5, R2, !P0 ;  /* 0x0000000205027207 */ /* 0x000fe40004000000 */
[----:B------:R-:W-:-:S07]  /*0840*/  FSEL R8, R3, R8, !P0 ;  /* 0x0000000803087208 */ /* 0x000fce0004000000 */
.L_x_0:
[----:B------:R-:W0:Y:S08]  /*0850*/  LDC.64 R4, c[0x0][0x388] ;  /* 0x0000e200ff047b82 */ /* 0x000e300000000a00 */
[----:B------:R-:W1:Y:S01]  /*0860*/  LDC.64 R6, c[0x0][0x398] ;  /* 0x0000e600ff067b82 */ /* 0x000e620000000a00 */
[----:B0-----:R-:W-:-:S05]  /*0870*/  IMAD.WIDE R4, R0, 0x4, R4 ;  /* 0x0000000400047825 */ /* 0x001fca00078e0204 */
[----:B------:R-:W-:Y:S01]  /*0880*/  STG.E desc[UR10][R4.64], R2 ;  /* 0x0000000204007986 */ /* 0x000fe2000c10190a */
[----:B-1----:R-:W-:-:S05]  /*0890*/  IMAD.WIDE R6, R0, 0x4, R6 ;  /* 0x0000000400067825 */ /* 0x002fca00078e0206 */
[----:B------:R-:W-:Y:S01]  /*08a0*/  STG.E desc[UR10][R6.64], R8 ;  /* 0x0000000806007986 */ /* 0x000fe2000c10190a */
[----:B------:R-:W-:Y:S05]  /*08b0*/  EXIT ;  /* 0x000000000000794d */ /* 0x000fea0003800000 */
.L_x_5:
[----:B------:R-:W-:-:S00]  /*08c0*/  BRA `(.L_x_5) ;  /* 0xfffffffc00fc7947 */ /* 0x000fc0000383ffff */
[----:B------:R-:W-:-:S00]  /*08d0*/  NOP ;  /* 0x0000000000007918 */ /* 0x000fc00000000000 */
        /* <DEDUP_REMOVED lines=10> */
.L_x_6:


//--------------------- .nv.shared.reserved.0     --------------------------
	.section	.nv.shared.reserved.0,"aw",@nobits
	.weak		__nv_reservedSMEM_offset_0_alias
	.size		__nv_reservedSMEM_offset_0_alias, 0, 64
	.other		__nv_reservedSMEM_offset_0_alias,@"STO_CUDA_RESERVED_SHARED STV_DEFAULT"
__nv_reservedSMEM_offset_0_alias:
	.zero		0
	.zero		64


//--------------------- .nv.constant0._Z18assignment_step_1dPKfPiiiPf --------------------------
	.section	.nv.constant0._Z18assignment_step_1dPKfPiiiPf,"a",@progbits
	.sectionflags	@""
	.align	4
.nv.constant0._Z18assignment_step_1dPKfPiiiPf:
	.zero		928


//--------------------- SYMBOLS --------------------------

	.type		.nv.reservedSmem.offset0,@object
	.size		.nv.reservedSmem.offset0,0x4
